//
// Generated by NVIDIA NVVM Compiler
//
// Compiler Build ID: CL-36424714
// Cuda compilation tools, release 13.0, V13.0.88
// Based on NVVM 20.0.0
//

.version 9.0
.target sm_100
.address_size 64

	// .globl	_Z13double_bufferiiifPKfS0_fPf
// _ZZ13double_bufferiiifPKfS0_fPfE5tileA has been demoted
// _ZZ13double_bufferiiifPKfS0_fPfE5tileB has been demoted

.visible .entry _Z13double_bufferiiifPKfS0_fPf(
	.param .u32 _Z13double_bufferiiifPKfS0_fPf_param_0,
	.param .u32 _Z13double_bufferiiifPKfS0_fPf_param_1,
	.param .u32 _Z13double_bufferiiifPKfS0_fPf_param_2,
	.param .f32 _Z13double_bufferiiifPKfS0_fPf_param_3,
	.param .u64 .ptr .align 1 _Z13double_bufferiiifPKfS0_fPf_param_4,
	.param .u64 .ptr .align 1 _Z13double_bufferiiifPKfS0_fPf_param_5,
	.param .f32 _Z13double_bufferiiifPKfS0_fPf_param_6,
	.param .u64 .ptr .align 1 _Z13double_bufferiiifPKfS0_fPf_param_7
)
{
	.reg .pred 	%p<19>;
	.reg .b32 	%r<73>;
	.reg .b32 	%f<112>;
	.reg .b64 	%rd<17>;
	// demoted variable
	.shared .align 4 .b8 _ZZ13double_bufferiiifPKfS0_fPfE5tileA[8448];
	// demoted variable
	.shared .align 4 .b8 _ZZ13double_bufferiiifPKfS0_fPfE5tileB[8448];
	ld.param.u32 	%r28, [_Z13double_bufferiiifPKfS0_fPf_param_0];
	ld.param.u32 	%r29, [_Z13double_bufferiiifPKfS0_fPf_param_1];
	ld.param.u32 	%r30, [_Z13double_bufferiiifPKfS0_fPf_param_2];
	ld.param.f32 	%f4, [_Z13double_bufferiiifPKfS0_fPf_param_3];
	ld.param.u64 	%rd4, [_Z13double_bufferiiifPKfS0_fPf_param_4];
	ld.param.u64 	%rd5, [_Z13double_bufferiiifPKfS0_fPf_param_5];
	ld.param.f32 	%f5, [_Z13double_bufferiiifPKfS0_fPf_param_6];
	ld.param.u64 	%rd3, [_Z13double_bufferiiifPKfS0_fPf_param_7];
	cvta.to.global.u64 	%rd1, %rd5;
	cvta.to.global.u64 	%rd2, %rd4;
	mov.u32 	%r31, %ctaid.y;
	mov.u32 	%r32, %ntid.y;
	mov.u32 	%r68, %tid.y;
	mad.lo.s32 	%r2, %r31, %r32, %r68;
	mov.u32 	%r33, %ctaid.x;
	mov.u32 	%r34, %ntid.x;
	mov.u32 	%r66, %tid.x;
	mad.lo.s32 	%r4, %r33, %r34, %r66;
	setp.ge.u32 	%p1, %r2, %r28;
	setp.ge.s32 	%p2, %r66, %r30;
	mov.u32 	%r35, _ZZ13double_bufferiiifPKfS0_fPfE5tileA;
	mad.lo.s32 	%r5, %r68, 132, %r35;
	shl.b32 	%r36, %r66, 2;
	add.s32 	%r6, %r5, %r36;
	or.pred  	%p3, %p1, %p2;
	@%p3 bra 	$L__BB0_2;
	mad.lo.s32 	%r38, %r30, %r2, %r66;
	mul.wide.u32 	%rd6, %r38, 4;
	add.s64 	%rd7, %rd2, %rd6;
	ld.global.f32 	%f6, [%rd7];
	st.shared.f32 	[%r6], %f6;
	bra.uni 	$L__BB0_3;
$L__BB0_2:
	mov.b32 	%r37, 0;
	st.shared.u32 	[%r6], %r37;
$L__BB0_3:
	setp.ge.s32 	%p4, %r68, %r30;
	setp.ge.u32 	%p5, %r4, %r29;
	mov.u32 	%r39, _ZZ13double_bufferiiifPKfS0_fPfE5tileB;
	mad.lo.s32 	%r40, %r68, 132, %r39;
	add.s32 	%r7, %r40, %r36;
	or.pred  	%p6, %p5, %p4;
	@%p6 bra 	$L__BB0_5;
	mad.lo.s32 	%r43, %r29, %r68, %r4;
	mul.wide.u32 	%rd8, %r43, 4;
	add.s64 	%rd9, %rd1, %rd8;
	ld.global.f32 	%f7, [%rd9];
	st.shared.f32 	[%r7], %f7;
	bra.uni 	$L__BB0_6;
$L__BB0_5:
	mov.b32 	%r42, 0;
	st.shared.u32 	[%r7], %r42;
$L__BB0_6:
	bar.sync 	0;
	add.s32 	%r44, %r30, 31;
	shr.s32 	%r45, %r44, 31;
	shr.u32 	%r46, %r45, 27;
	add.s32 	%r47, %r44, %r46;
	shr.s32 	%r8, %r47, 5;
	setp.lt.s32 	%p7, %r30, 1;
	mov.f32 	%f111, 0f00000000;
	@%p7 bra 	$L__BB0_16;
	add.s32 	%r9, %r39, %r36;
	max.s32 	%r51, %r8, 1;
	neg.s32 	%r70, %r51;
	add.s32 	%r52, %r68, 32;
	mad.lo.s32 	%r69, %r29, %r52, %r4;
	shl.b32 	%r12, %r29, 5;
	mad.lo.s32 	%r67, %r30, %r2, %r66;
	mov.f32 	%f111, 0f00000000;
	mov.b32 	%r71, 0;
	mov.u32 	%r72, %r71;
$L__BB0_8:
	mov.u32 	%r20, %r72;
	xor.b32  	%r72, %r20, 1;
	add.s32 	%r71, %r71, 1;
	setp.ge.s32 	%p8, %r71, %r8;
	@%p8 bra 	$L__BB0_15;
	setp.ge.u32 	%p9, %r2, %r28;
	add.s32 	%r53, %r66, 32;
	setp.ge.s32 	%p10, %r53, %r30;
	or.pred  	%p11, %p9, %p10;
	@%p11 bra 	$L__BB0_11;
	add.s32 	%r56, %r67, 32;
	mul.wide.u32 	%rd10, %r56, 4;
	add.s64 	%rd11, %rd2, %rd10;
	ld.global.f32 	%f10, [%rd11];
	mad.lo.s32 	%r57, %r72, 4224, %r6;
	st.shared.f32 	[%r57], %f10;
	bra.uni 	$L__BB0_12;
$L__BB0_11:
	mad.lo.s32 	%r54, %r72, 4224, %r6;
	mov.b32 	%r55, 0;
	st.shared.u32 	[%r54], %r55;
$L__BB0_12:
	setp.ge.u32 	%p12, %r4, %r29;
	add.s32 	%r58, %r68, 32;
	setp.ge.s32 	%p13, %r58, %r30;
	or.pred  	%p14, %p12, %p13;
	@%p14 bra 	$L__BB0_14;
	mul.wide.u32 	%rd12, %r69, 4;
	add.s64 	%rd13, %rd1, %rd12;
	ld.global.f32 	%f11, [%rd13];
	mad.lo.s32 	%r61, %r72, 4224, %r7;
	st.shared.f32 	[%r61], %f11;
	bra.uni 	$L__BB0_15;
$L__BB0_14:
	mad.lo.s32 	%r59, %r72, 4224, %r7;
	mov.b32 	%r60, 0;
	st.shared.u32 	[%r59], %r60;
$L__BB0_15:
	mul.lo.s32 	%r62, %r20, 4224;
	add.s32 	%r63, %r5, %r62;
	add.s32 	%r64, %r9, %r62;
	ld.shared.f32 	%f12, [%r63];
	ld.shared.f32 	%f13, [%r64];
	fma.rn.f32 	%f14, %f12, %f13, %f111;
	ld.shared.f32 	%f15, [%r63+4];
	ld.shared.f32 	%f16, [%r64+132];
	fma.rn.f32 	%f17, %f15, %f16, %f14;
	ld.shared.f32 	%f18, [%r63+8];
	ld.shared.f32 	%f19, [%r64+264];
	fma.rn.f32 	%f20, %f18, %f19, %f17;
	ld.shared.f32 	%f21, [%r63+12];
	ld.shared.f32 	%f22, [%r64+396];
	fma.rn.f32 	%f23, %f21, %f22, %f20;
	ld.shared.f32 	%f24, [%r63+16];
	ld.shared.f32 	%f25, [%r64+528];
	fma.rn.f32 	%f26, %f24, %f25, %f23;
	ld.shared.f32 	%f27, [%r63+20];
	ld.shared.f32 	%f28, [%r64+660];
	fma.rn.f32 	%f29, %f27, %f28, %f26;
	ld.shared.f32 	%f30, [%r63+24];
	ld.shared.f32 	%f31, [%r64+792];
	fma.rn.f32 	%f32, %f30, %f31, %f29;
	ld.shared.f32 	%f33, [%r63+28];
	ld.shared.f32 	%f34, [%r64+924];
	fma.rn.f32 	%f35, %f33, %f34, %f32;
	ld.shared.f32 	%f36, [%r63+32];
	ld.shared.f32 	%f37, [%r64+1056];
	fma.rn.f32 	%f38, %f36, %f37, %f35;
	ld.shared.f32 	%f39, [%r63+36];
	ld.shared.f32 	%f40, [%r64+1188];
	fma.rn.f32 	%f41, %f39, %f40, %f38;
	ld.shared.f32 	%f42, [%r63+40];
	ld.shared.f32 	%f43, [%r64+1320];
	fma.rn.f32 	%f44, %f42, %f43, %f41;
	ld.shared.f32 	%f45, [%r63+44];
	ld.shared.f32 	%f46, [%r64+1452];
	fma.rn.f32 	%f47, %f45, %f46, %f44;
	ld.shared.f32 	%f48, [%r63+48];
	ld.shared.f32 	%f49, [%r64+1584];
	fma.rn.f32 	%f50, %f48, %f49, %f47;
	ld.shared.f32 	%f51, [%r63+52];
	ld.shared.f32 	%f52, [%r64+1716];
	fma.rn.f32 	%f53, %f51, %f52, %f50;
	ld.shared.f32 	%f54, [%r63+56];
	ld.shared.f32 	%f55, [%r64+1848];
	fma.rn.f32 	%f56, %f54, %f55, %f53;
	ld.shared.f32 	%f57, [%r63+60];
	ld.shared.f32 	%f58, [%r64+1980];
	fma.rn.f32 	%f59, %f57, %f58, %f56;
	ld.shared.f32 	%f60, [%r63+64];
	ld.shared.f32 	%f61, [%r64+2112];
	fma.rn.f32 	%f62, %f60, %f61, %f59;
	ld.shared.f32 	%f63, [%r63+68];
	ld.shared.f32 	%f64, [%r64+2244];
	fma.rn.f32 	%f65, %f63, %f64, %f62;
	ld.shared.f32 	%f66, [%r63+72];
	ld.shared.f32 	%f67, [%r64+2376];
	fma.rn.f32 	%f68, %f66, %f67, %f65;
	ld.shared.f32 	%f69, [%r63+76];
	ld.shared.f32 	%f70, [%r64+2508];
	fma.rn.f32 	%f71, %f69, %f70, %f68;
	ld.shared.f32 	%f72, [%r63+80];
	ld.shared.f32 	%f73, [%r64+2640];
	fma.rn.f32 	%f74, %f72, %f73, %f71;
	ld.shared.f32 	%f75, [%r63+84];
	ld.shared.f32 	%f76, [%r64+2772];
	fma.rn.f32 	%f77, %f75, %f76, %f74;
	ld.shared.f32 	%f78, [%r63+88];
	ld.shared.f32 	%f79, [%r64+2904];
	fma.rn.f32 	%f80, %f78, %f79, %f77;
	ld.shared.f32 	%f81, [%r63+92];
	ld.shared.f32 	%f82, [%r64+3036];
	fma.rn.f32 	%f83, %f81, %f82, %f80;
	ld.shared.f32 	%f84, [%r63+96];
	ld.shared.f32 	%f85, [%r64+3168];
	fma.rn.f32 	%f86, %f84, %f85, %f83;
	ld.shared.f32 	%f87, [%r63+100];
	ld.shared.f32 	%f88, [%r64+3300];
	fma.rn.f32 	%f89, %f87, %f88, %f86;
	ld.shared.f32 	%f90, [%r63+104];
	ld.shared.f32 	%f91, [%r64+3432];
	fma.rn.f32 	%f92, %f90, %f91, %f89;
	ld.shared.f32 	%f93, [%r63+108];
	ld.shared.f32 	%f94, [%r64+3564];
	fma.rn.f32 	%f95, %f93, %f94, %f92;
	ld.shared.f32 	%f96, [%r63+112];
	ld.shared.f32 	%f97, [%r64+3696];
	fma.rn.f32 	%f98, %f96, %f97, %f95;
	ld.shared.f32 	%f99, [%r63+116];
	ld.shared.f32 	%f100, [%r64+3828];
	fma.rn.f32 	%f101, %f99, %f100, %f98;
	ld.shared.f32 	%f102, [%r63+120];
	ld.shared.f32 	%f103, [%r64+3960];
	fma.rn.f32 	%f104, %f102, %f103, %f101;
	ld.shared.f32 	%f105, [%r63+124];
	ld.shared.f32 	%f106, [%r64+4092];
	fma.rn.f32 	%f111, %f105, %f106, %f104;
	bar.sync 	0;
	add.s32 	%r70, %r70, 1;
	setp.ne.s32 	%p15, %r70, 0;
	add.s32 	%r69, %r69, %r12;
	add.s32 	%r68, %r68, 32;
	add.s32 	%r67, %r67, 32;
	add.s32 	%r66, %r66, 32;
	@%p15 bra 	$L__BB0_8;
$L__BB0_16:
	setp.ge.u32 	%p16, %r4, %r29;
	setp.ge.u32 	%p17, %r2, %r28;
	or.pred  	%p18, %p17, %p16;
	@%p18 bra 	$L__BB0_18;
	mad.lo.s32 	%r65, %r29, %r2, %r4;
	cvta.to.global.u64 	%rd14, %rd3;
	mul.wide.u32 	%rd15, %r65, 4;
	add.s64 	%rd16, %rd14, %rd15;
	ld.global.f32 	%f107, [%rd16];
	mul.f32 	%f108, %f5, %f107;
	fma.rn.f32 	%f109, %f4, %f111, %f108;
	st.global.f32 	[%rd16], %f109;
$L__BB0_18:
	ret;

}


// ===== COMPILED SASS (sm_100) =====

	.target	sm_100

	.elftype	@"ET_EXEC"


//--------------------- .note.nv.tkinfo           --------------------------
	.section	.note.nv.tkinfo,"",@"SHT_NOTE"
	.sectionflags	@"SHF_NOTE_NV_TKINFO"
	.tkinfo
        /*0018*/ 	.word	0x00000002
        /*0030*/ 	.string	""
        /*0030*/ 	.string	"ptxas"
        /*0030*/ 	.string	"Cuda compilation tools, release 13.0, V13.0.88"
        /*0030*/ 	.string	"Build cuda_13.0.r13.0/compiler.36424714_0"
        /*0030*/ 	.string	"-arch sm_100 -m 64 "



//--------------------- .note.nv.cuinfo           --------------------------
	.section	.note.nv.cuinfo,"",@"SHT_NOTE"
	.sectionflags	@"SHF_NOTE_NV_CUINFO"
        /*0018*/ 	.short	0x0002
        /*001a*/ 	.short	0x0064
        /*001c*/ 	.short	0x0082
	.zero		2


//--------------------- .nv.info                  --------------------------
	.section	.nv.info,"",@"SHT_CUDA_INFO"
	.align	4


	//----- nvinfo : EIATTR_REGCOUNT
	.align		4
        /*0000*/ 	.byte	0x04, 0x2f
        /*0002*/ 	.short	(.L_1 - .L_0)
	.align		4
.L_0:
        /*0004*/ 	.word	index@(_Z13double_bufferiiifPKfS0_fPf)
        /*0008*/ 	.word	0x0000001f


	//----- nvinfo : EIATTR_FRAME_SIZE
	.align		4
.L_1:
        /*000c*/ 	.byte	0x04, 0x11
        /*000e*/ 	.short	(.L_3 - .L_2)
	.align		4
.L_2:
        /*0010*/ 	.word	index@(_Z13double_bufferiiifPKfS0_fPf)
        /*0014*/ 	.word	0x00000000


	//----- nvinfo : EIATTR_MIN_STACK_SIZE
	.align		4
.L_3:
        /*0018*/ 	.byte	0x04, 0x12
        /*001a*/ 	.short	(.L_5 - .L_4)
	.align		4
.L_4:
        /*001c*/ 	.word	index@(_Z13double_bufferiiifPKfS0_fPf)
        /*0020*/ 	.word	0x00000000
.L_5:


//--------------------- .nv.compat                --------------------------
	.section	.nv.compat,"",@"SHT_CUDA_COMPAT_INFO"
	.align	4
        /*0000*/ 	.byte	0x02, 0x09, 0x00, 0x00, 0x02, 0x02, 0x01, 0x00, 0x02, 0x05, 0x05, 0x00, 0x03, 0x07, 0x01, 0x01
        /*0010*/ 	.byte	0x02, 0x03, 0x00, 0x00, 0x02, 0x06, 0x01, 0x00, 0x04, 0x0b, 0x08, 0x00, 0x09, 0x00, 0x00, 0x00
        /*0020*/ 	.byte	0x00, 0x00, 0x00, 0x00


//--------------------- .nv.info._Z13double_bufferiiifPKfS0_fPf --------------------------
	.section	.nv.info._Z13double_bufferiiifPKfS0_fPf,"",@"SHT_CUDA_INFO"
	.sectionflags	@""
	.align	4


	//----- nvinfo : EIATTR_CUDA_API_VERSION
	.align		4
        /*0000*/ 	.byte	0x04, 0x37
        /*0002*/ 	.short	(.L_7 - .L_6)
.L_6:
        /*0004*/ 	.word	0x00000082


	//----- nvinfo : EIATTR_KPARAM_INFO
	.align		4
.L_7:
        /*0008*/ 	.byte	0x04, 0x17
        /*000a*/ 	.short	(.L_9 - .L_8)
.L_8:
        /*000c*/ 	.word	0x00000000
        /*0010*/ 	.short	0x0007
        /*0012*/ 	.short	0x0028
        /*0014*/ 	.byte	0x00, 0xf5, 0x21, 0x00


	//----- nvinfo : EIATTR_KPARAM_INFO
	.align		4
.L_9:
        /*0018*/ 	.byte	0x04, 0x17
        /*001a*/ 	.short	(.L_11 - .L_10)
.L_10:
        /*001c*/ 	.word	0x00000000
        /*0020*/ 	.short	0x0006
        /*0022*/ 	.short	0x0020
        /*0024*/ 	.byte	0x00, 0xf0, 0x11, 0x00


	//----- nvinfo : EIATTR_KPARAM_INFO
	.align		4
.L_11:
        /*0028*/ 	.byte	0x04, 0x17
        /*002a*/ 	.short	(.L_13 - .L_12)
.L_12:
        /*002c*/ 	.word	0x00000000
        /*0030*/ 	.short	0x0005
        /*0032*/ 	.short	0x0018
        /*0034*/ 	.byte	0x00, 0xf5, 0x21, 0x00


	//----- nvinfo : EIATTR_KPARAM_INFO
	.align		4
.L_13:
        /*0038*/ 	.byte	0x04, 0x17
        /*003a*/ 	.short	(.L_15 - .L_14)
.L_14:
        /*003c*/ 	.word	0x00000000
        /*0040*/ 	.short	0x0004
        /*0042*/ 	.short	0x0010
        /*0044*/ 	.byte	0x00, 0xf5, 0x21, 0x00


	//----- nvinfo : EIATTR_KPARAM_INFO
	.align		4
.L_15:
        /*0048*/ 	.byte	0x04, 0x17
        /*004a*/ 	.short	(.L_17 - .L_16)
.L_16:
        /*004c*/ 	.word	0x00000000
        /*0050*/ 	.short	0x0003
        /*0052*/ 	.short	0x000c
        /*0054*/ 	.byte	0x00, 0xf0, 0x11, 0x00


	//----- nvinfo : EIATTR_KPARAM_INFO
	.align		4
.L_17:
        /*0058*/ 	.byte	0x04, 0x17
        /*005a*/ 	.short	(.L_19 - .L_18)
.L_18:
        /*005c*/ 	.word	0x00000000
        /*0060*/ 	.short	0x0002
        /*0062*/ 	.short	0x0008
        /*0064*/ 	.byte	0x00, 0xf0, 0x11, 0x00


	//----- nvinfo : EIATTR_KPARAM_INFO
	.align		4
.L_19:
        /*0068*/ 	.byte	0x04, 0x17
        /*006a*/ 	.short	(.L_21 - .L_20)
.L_20:
        /*006c*/ 	.word	0x00000000
        /*0070*/ 	.short	0x0001
        /*0072*/ 	.short	0x0004
        /*0074*/ 	.byte	0x00, 0xf0, 0x11, 0x00


	//----- nvinfo : EIATTR_KPARAM_INFO
	.align		4
.L_21:
        /*0078*/ 	.byte	0x04, 0x17
        /*007a*/ 	.short	(.L_23 - .L_22)
.L_22:
        /*007c*/ 	.word	0x00000000
        /*0080*/ 	.short	0x0000
        /*0082*/ 	.short	0x0000
        /*0084*/ 	.byte	0x00, 0xf0, 0x11, 0x00


	//----- nvinfo : EIATTR_SPARSE_MMA_MASK
	.align		4
.L_23:
        /*0088*/ 	.byte	0x03, 0x50
        /*008a*/ 	.short	0x0000


	//----- nvinfo : EIATTR_MAXREG_COUNT
	.align		4
        /*008c*/ 	.byte	0x03, 0x1b
        /*008e*/ 	.short	0x00ff


	//----- nvinfo : EIATTR_NUM_BARRIERS
	.align		4
        /*0090*/ 	.byte	0x02, 0x4c
        /*0092*/ 	.byte	0x01
	.zero		1


	//----- nvinfo : EIATTR_MERCURY_ISA_VERSION
	.align		4
        /*0094*/ 	.byte	0x03, 0x5f
        /*0096*/ 	.short	0x0101


	//----- nvinfo : EIATTR_VRC_CTA_INIT_COUNT
	.align		4
        /*0098*/ 	.byte	0x02, 0x4a
	.zero		1
	.zero		1


	//----- nvinfo : EIATTR_EXIT_INSTR_OFFSETS
	.align		4
        /*009c*/ 	.byte	0x04, 0x1c
        /*009e*/ 	.short	(.L_25 - .L_24)


	//   ....[0]....
.L_24:
        /*00a0*/ 	.word	0x00000c80


	//   ....[1]....
        /*00a4*/ 	.word	0x00000d20


	//----- nvinfo : EIATTR_CRS_STACK_SIZE
	.align		4
.L_25:
        /*00a8*/ 	.byte	0x04, 0x1e
        /*00aa*/ 	.short	(.L_27 - .L_26)
.L_26:
        /*00ac*/ 	.word	0x00000000


	//----- nvinfo : EIATTR_CBANK_PARAM_SIZE
	.align		4
.L_27:
        /*00b0*/ 	.byte	0x03, 0x19
        /*00b2*/ 	.short	0x0030


	//----- nvinfo : EIATTR_PARAM_CBANK
	.align		4
        /*00b4*/ 	.byte	0x04, 0x0a
        /*00b6*/ 	.short	(.L_29 - .L_28)
	.align		4
.L_28:
        /*00b8*/ 	.word	index@(.nv.constant0._Z13double_bufferiiifPKfS0_fPf)
        /*00bc*/ 	.short	0x0380
        /*00be*/ 	.short	0x0030


	//----- nvinfo : EIATTR_SW_WAR
	.align		4
.L_29:
        /*00c0*/ 	.byte	0x04, 0x36
        /*00c2*/ 	.short	(.L_31 - .L_30)
.L_30:
        /*00c4*/ 	.word	0x00000008
.L_31:


//--------------------- .nv.callgraph             --------------------------
	.section	.nv.callgraph,"",@"SHT_CUDA_CALLGRAPH"
	.align	4
	.sectionentsize	8
	.align		4
        /*0000*/ 	.word	0x00000000
	.align		4
        /*0004*/ 	.word	0xffffffff
	.align		4
        /*0008*/ 	.word	0x00000000
	.align		4
        /*000c*/ 	.word	0xfffffffe
	.align		4
        /*0010*/ 	.word	0x00000000
	.align		4
        /*0014*/ 	.word	0xfffffffd
	.align		4
        /*0018*/ 	.word	0x00000000
	.align		4
        /*001c*/ 	.word	0xfffffffc


//--------------------- .text._Z13double_bufferiiifPKfS0_fPf --------------------------
	.section	.text._Z13double_bufferiiifPKfS0_fPf,"ax",@progbits
	.align	128
        .global         _Z13double_bufferiiifPKfS0_fPf
        .type           _Z13double_bufferiiifPKfS0_fPf,@function
        .size           _Z13double_bufferiiifPKfS0_fPf,(.L_x_6 - _Z13double_bufferiiifPKfS0_fPf)
        .other          _Z13double_bufferiiifPKfS0_fPf,@"STO_CUDA_ENTRY STV_DEFAULT"
_Z13double_bufferiiifPKfS0_fPf:
.text._Z13double_bufferiiifPKfS0_fPf:
[----:B------:R-:W-:Y:S01]  /*0000*/  LDC R1, c[0x0][0x37c] ;  /* 0x0000df00ff017b82 */ /* 0x000fe20000000800 */
[----:B------:R-:W0:Y:S07]  /*0010*/  S2R R4, SR_TID.Y ;  /* 0x0000000000047919 */ /* 0x000e2e0000002200 */
[----:B------:R-:W1:Y:S01]  /*0020*/  S2UR UR4, SR_CTAID.Y ;  /* 0x00000000000479c3 */ /* 0x000e620000002600 */
[----:B------:R-:W0:Y:S01]  /*0030*/  LDCU UR7, c[0x0][0x388] ;  /* 0x00007100ff0777ac */ /* 0x000e220008000800 */
[----:B------:R-:W2:Y:S01]  /*0040*/  S2R R11, SR_TID.X ;  /* 0x00000000000b7919 */ /* 0x000ea20000002100 */
[----:B------:R-:W3:Y:S05]  /*0050*/  LDCU UR8, c[0x0][0x384] ;  /* 0x00007080ff0877ac */ /* 0x000eea0008000800 */
[----:B------:R-:W1:Y:S01]  /*0060*/  LDC R3, c[0x0][0x364] ;  /* 0x0000d900ff037b82 */ /* 0x000e620000000800 */
[----:B------:R-:W4:Y:S07]  /*0070*/  LDCU UR6, c[0x0][0x380] ;  /* 0x00007000ff0677ac */ /* 0x000f2e0008000800 */
[----:B------:R-:W5:Y:S01]  /*0080*/  S2UR UR5, SR_CTAID.X ;  /* 0x00000000000579c3 */ /* 0x000f620000002500 */
[----:B---3--:R-:W-:-:S07]  /*0090*/  MOV R16, UR8 ;  /* 0x0000000800107c02 */ /* 0x008fce0008000f00 */
[----:B------:R-:W5:Y:S01]  /*00a0*/  LDC R2, c[0x0][0x360] ;  /* 0x0000d800ff027b82 */ /* 0x000f620000000800 */
[----:B------:R-:W3:Y:S01]  /*00b0*/  LDCU.64 UR8, c[0x0][0x358] ;  /* 0x00006b00ff0877ac */ /* 0x000ee20008000a00 */
[----:B0-----:R-:W-:Y:S01]  /*00c0*/  ISETP.GE.AND P0, PT, R4, UR7, PT ;  /* 0x0000000704007c0c */ /* 0x001fe2000bf06270 */
[----:B-1----:R-:W-:Y:S01]  /*00d0*/  IMAD R0, R3, UR4, R4 ;  /* 0x0000000403007c24 */ /* 0x002fe2000f8e0204 */
[----:B--2---:R-:W-:-:S04]  /*00e0*/  ISETP.GE.AND P1, PT, R11, UR7, PT ;  /* 0x000000070b007c0c */ /* 0x004fc8000bf26270 */
[----:B----4-:R-:W-:Y:S01]  /*00f0*/  ISETP.GE.U32.OR P1, PT, R0, UR6, P1 ;  /* 0x0000000600007c0c */ /* 0x010fe20008f26470 */
[----:B-----5:R-:W-:-:S12]  /*0100*/  IMAD R5, R2, UR5, R11 ;  /* 0x0000000502057c24 */ /* 0x020fd8000f8e020b */
[----:B------:R-:W0:Y:S01]  /*0110*/  @!P1 LDC.64 R2, c[0x0][0x390] ;  /* 0x0000e400ff029b82 */ /* 0x000e220000000a00 */
[----:B------:R-:W-:Y:S01]  /*0120*/  ISETP.GE.U32.OR P0, PT, R5, R16, P0 ;  /* 0x000000100500720c */ /* 0x000fe20000706470 */
[----:B------:R-:W-:-:S12]  /*0130*/  @!P1 IMAD R7, R0, UR7, R11 ;  /* 0x0000000700079c24 */ /* 0x000fd8000f8e020b */
[----:B------:R-:W1:Y:S01]  /*0140*/  @!P0 LDC.64 R12, c[0x0][0x398] ;  /* 0x0000e600ff0c8b82 */ /* 0x000e620000000a00 */
[----:B------:R-:W-:Y:S02]  /*0150*/  @!P0 IMAD R9, R4, R16, R5 ;  /* 0x0000001004098224 */ /* 0x000fe400078e0205 */
[----:B0-----:R-:W-:-:S06]  /*0160*/  @!P1 IMAD.WIDE.U32 R2, R7, 0x4, R2 ;  /* 0x0000000407029825 */ /* 0x001fcc00078e0002 */
[----:B---3--:R-:W2:Y:S01]  /*0170*/  @!P1 LDG.E R3, desc[UR8][R2.64] ;  /* 0x0000000802039981 */ /* 0x008ea2000c1e1900 */
[----:B-1----:R-:W-:-:S06]  /*0180*/  @!P0 IMAD.WIDE.U32 R12, R9, 0x4, R12 ;  /* 0x00000004090c8825 */ /* 0x002fcc00078e000c */
[----:B------:R-:W3:Y:S01]  /*0190*/  @!P0 LDG.E R12, desc[UR8][R12.64] ;  /* 0x000000080c0c8981 */ /* 0x000ee2000c1e1900 */
[----:B------:R-:W0:Y:S01]  /*01a0*/  S2R R9, SR_CgaCtaId ;  /* 0x0000000000097919 */ /* 0x000e220000008800 */
[----:B------:R-:W-:-:S04]  /*01b0*/  MOV R6, 0x400 ;  /* 0x0000040000067802 */ /* 0x000fc80000000f00 */
[----:B------:R-:W-:Y:S02]  /*01c0*/  IADD3 R8, PT, PT, R6, 0x2100, RZ ;  /* 0x0000210006087810 */ /* 0x000fe40007ffe0ff */
[C---:B0-----:R-:W-:Y:S02]  /*01d0*/  LEA R7, R9.reuse, R6, 0x18 ;  /* 0x0000000609077211 */ /* 0x041fe400078ec0ff */
[----:B------:R-:W-:-:S03]  /*01e0*/  LEA R14, R9, R8, 0x18 ;  /* 0x00000008090e7211 */ /* 0x000fc600078ec0ff */
[C---:B------:R-:W-:Y:S02]  /*01f0*/  IMAD R6, R4.reuse, 0x84, R7 ;  /* 0x0000008404067824 */ /* 0x040fe400078e0207 */
[----:B------:R-:W-:-:S03]  /*0200*/  IMAD R10, R4, 0x84, R14 ;  /* 0x00000084040a7824 */ /* 0x000fc600078e020e */
[C---:B------:R-:W-:Y:S02]  /*0210*/  LEA R8, R11.reuse, R6, 0x2 ;  /* 0x000000060b087211 */ /* 0x040fe400078e10ff */
[----:B------:R-:W-:Y:S01]  /*0220*/  LEA R9, R11, R10, 0x2 ;  /* 0x0000000a0b097211 */ /* 0x000fe200078e10ff */
[----:B------:R-:W-:Y:S02]  /*0230*/  UISETP.GE.AND UP0, UPT, UR7, 0x1, UPT ;  /* 0x000000010700788c */ /* 0x000fe4000bf06270 */
[----:B------:R-:W-:Y:S01]  /*0240*/  UIADD3 UR4, UPT, UPT, UR7, 0x1f, URZ ;  /* 0x0000001f07047890 */ /* 0x000fe2000fffe0ff */
[----:B------:R-:W-:-:S03]  /*0250*/  HFMA2 R18, -RZ, RZ, 0, 0 ;  /* 0x00000000ff127431 */ /* 0x000fc600000001ff */
[----:B------:R-:W-:-:S04]  /*0260*/  USHF.R.S32.HI UR5, URZ, 0x1f, UR4 ;  /* 0x0000001fff057899 */ /* 0x000fc80008011404 */
[----:B------:R-:W-:Y:S01]  /*0270*/  ULEA.HI UR5, UR5, UR4, URZ, 0x5 ;  /* 0x0000000405057291 */ /* 0x000fe2000f8f28ff */
[----:B--2---:R0:W-:Y:S04]  /*0280*/  @!P1 STS [R8], R3 ;  /* 0x0000000308009388 */ /* 0x0041e80000000800 */
[----:B------:R0:W-:Y:S04]  /*0290*/  @P1 STS [R8], RZ ;  /* 0x000000ff08001388 */ /* 0x0001e80000000800 */
[----:B---3--:R0:W-:Y:S04]  /*02a0*/  @!P0 STS [R9], R12 ;  /* 0x0000000c09008388 */ /* 0x0081e80000000800 */
[----:B------:R0:W-:Y:S01]  /*02b0*/  @P0 STS [R9], RZ ;  /* 0x000000ff09000388 */ /* 0x0001e20000000800 */
[----:B------:R-:W-:Y:S06]  /*02c0*/  BAR.SYNC.DEFER_BLOCKING 0x0 ;  /* 0x0000000000007b1d */ /* 0x000fec0000010000 */
[----:B------:R-:W-:Y:S05]  /*02d0*/  BRA.U !UP0, `(.L_x_0) ;  /* 0x00000009085c7547 */ /* 0x000fea000b800000 */
[----:B------:R-:W1:Y:S01]  /*02e0*/  LDC R10, c[0x0][0x384] ;  /* 0x0000e100ff0a7b82 */ /* 0x000e620000000800 */
[----:B------:R-:W-:Y:S01]  /*02f0*/  USHF.R.S32.HI UR5, URZ, 0x5, UR5 ;  /* 0x00000005ff057899 */ /* 0x000fe20008011405 */
[----:B------:R-:W-:Y:S01]  /*0300*/  IADD3 R7, PT, PT, R4, 0x20, RZ ;  /* 0x0000002004077810 */ /* 0x000fe20007ffe0ff */
[----:B------:R-:W-:Y:S01]  /*0310*/  IMAD R24, R0, UR7, R11 ;  /* 0x0000000700187c24 */ /* 0x000fe2000f8e020b */
[----:B0-----:R-:W-:Y:S01]  /*0320*/  LEA R12, R11, R14, 0x2 ;  /* 0x0000000e0b0c7211 */ /* 0x001fe200078e10ff */
[----:B------:R-:W-:Y:S01]  /*0330*/  UISETP.LT.AND UP0, UPT, UR5, 0x1, UPT ;  /* 0x000000010500788c */ /* 0x000fe2000bf01270 */
[----:B------:R-:W-:Y:S01]  /*0340*/  MOV R18, RZ ;  /* 0x000000ff00127202 */ /* 0x000fe20000000f00 */
[----:B------:R-:W-:Y:S01]  /*0350*/  IMAD R7, R7, R16, R5 ;  /* 0x0000001007077224 */ /* 0x000fe200078e0205 */
[----:B------:R-:W0:Y:S01]  /*0360*/  LDC.64 R2, c[0x0][0x398] ;  /* 0x0000e600ff027b82 */ /* 0x000e220000000a00 */
[----:B------:R-:W-:Y:S01]  /*0370*/  USEL UR4, UR5, 0x1, !UP0 ;  /* 0x0000000105047887 */ /* 0x000fe2000c000000 */
[----:B------:R-:W-:Y:S01]  /*0380*/  MOV R14, RZ ;  /* 0x000000ff000e7202 */ /* 0x000fe20000000f00 */
[----:B------:R-:W2:Y:S02]  /*0390*/  LDCU UR11, c[0x0][0x380] ;  /* 0x00007000ff0b77ac */ /* 0x000ea40008000800 */
[----:B------:R-:W-:Y:S01]  /*03a0*/  UIADD3 UR6, UPT, UPT, -UR4, URZ, URZ ;  /* 0x000000ff04067290 */ /* 0x000fe2000fffe1ff */
[----:B------:R-:W3:Y:S01]  /*03b0*/  LDCU UR12, c[0x0][0x384] ;  /* 0x00007080ff0c77ac */ /* 0x000ee20008000800 */
[----:B------:R-:W4:Y:S01]  /*03c0*/  LDCU UR10, c[0x0][0x388] ;  /* 0x00007100ff0a77ac */ /* 0x000f220008000800 */
[----:B------:R-:W-:-:S09]  /*03d0*/  UMOV UR4, URZ ;  /* 0x000000ff00047c82 */ /* 0x000fd20008000000 */
.L_x_4:
[----:B------:R-:W-:Y:S01]  /*03e0*/  UIADD3 UR4, UPT, UPT, UR4, 0x1, URZ ;  /* 0x0000000104047890 */ /* 0x000fe2000fffe0ff */
[----:B------:R-:W-:Y:S02]  /*03f0*/  MOV R13, R14 ;  /* 0x0000000e000d7202 */ /* 0x000fe40000000f00 */
[----:B------:R-:W-:Y:S01]  /*0400*/  LOP3.LUT R14, R14, 0x1, RZ, 0x3c, !PT ;  /* 0x000000010e0e7812 */ /* 0x000fe200078e3cff */
[----:B------:R-:W-:-:S09]  /*0410*/  UISETP.GE.AND UP0, UPT, UR4, UR5, UPT ;  /* 0x000000050400728c */ /* 0x000fd2000bf06270 */
[----:B------:R-:W-:Y:S05]  /*0420*/  BRA.U UP0, `(.L_x_1) ;  /* 0x00000001005c7547 */ /* 0x000fea000b800000 */
[----:B------:R-:W-:-:S04]  /*0430*/  IADD3 R15, PT, PT, R11, 0x20, RZ ;  /* 0x000000200b0f7810 */ /* 0x000fc80007ffe0ff */
[----:B----4-:R-:W-:-:S04]  /*0440*/  ISETP.GE.AND P0, PT, R15, UR10, PT ;  /* 0x0000000a0f007c0c */ /* 0x010fc8000bf06270 */
[----:B--2---:R-:W-:-:S13]  /*0450*/  ISETP.GE.U32.OR P0, PT, R0, UR11, P0 ;  /* 0x0000000b00007c0c */ /* 0x004fda0008706470 */
[----:B------:R-:W2:Y:S01]  /*0460*/  @!P0 LDC.64 R16, c[0x0][0x390] ;  /* 0x0000e400ff108b82 */ /* 0x000ea20000000a00 */
[----:B------:R-:W-:-:S05]  /*0470*/  @!P0 IADD3 R15, PT, PT, R24, 0x20, RZ ;  /* 0x00000020180f8810 */ /* 0x000fca0007ffe0ff */
[----:B--2---:R-:W-:-:S06]  /*0480*/  @!P0 IMAD.WIDE.U32 R16, R15, 0x4, R16 ;  /* 0x000000040f108825 */ /* 0x004fcc00078e0010 */
[----:B------:R-:W2:Y:S01]  /*0490*/  @!P0 LDG.E R16, desc[UR8][R16.64] ;  /* 0x0000000810108981 */ /* 0x000ea2000c1e1900 */
[----:B------:R-:W-:Y:S01]  /*04a0*/  IMAD R15, R14, 0x1080, R8 ;  /* 0x000010800e0f7824 */ /* 0x000fe200078e0208 */
[----:B------:R-:W-:Y:S01]  /*04b0*/  IADD3 R19, PT, PT, R4, 0x20, RZ ;  /* 0x0000002004137810 */ /* 0x000fe20007ffe0ff */
[----:B------:R-:W-:Y:S03]  /*04c0*/  BSSY.RECONVERGENT B0, `(.L_x_1) ;  /* 0x000000d000007945 */ /* 0x000fe60003800200 */
[----:B--2---:R2:W-:Y:S04]  /*04d0*/  @!P0 STS [R15], R16 ;  /* 0x000000100f008388 */ /* 0x0045e80000000800 */
[----:B------:R2:W-:Y:S01]  /*04e0*/  @P0 STS [R15], RZ ;  /* 0x000000ff0f000388 */ /* 0x0005e20000000800 */
[----:B------:R-:W-:-:S04]  /*04f0*/  ISETP.GE.AND P0, PT, R19, UR10, PT ;  /* 0x0000000a13007c0c */ /* 0x000fc8000bf06270 */
[----:B---3--:R-:W-:-:S13]  /*0500*/  ISETP.GE.U32.OR P0, PT, R5, UR12, P0 ;  /* 0x0000000c05007c0c */ /* 0x008fda0008706470 */
[----:B--2---:R-:W-:Y:S05]  /*0510*/  @P0 BRA `(.L_x_2) ;  /* 0x0000000000140947 */ /* 0x004fea0003800000 */
[----:B0-----:R-:W-:-:S06]  /*0520*/  IMAD.WIDE.U32 R16, R7, 0x4, R2 ;  /* 0x0000000407107825 */ /* 0x001fcc00078e0002 */
[----:B------:R-:W2:Y:S01]  /*0530*/  LDG.E R16, desc[UR8][R16.64] ;  /* 0x0000000810107981 */ /* 0x000ea2000c1e1900 */
[----:B------:R-:W-:-:S05]  /*0540*/  IMAD R15, R14, 0x1080, R9 ;  /* 0x000010800e0f7824 */ /* 0x000fca00078e0209 */
[----:B--2---:R0:W-:Y:S01]  /*0550*/  STS [R15], R16 ;  /* 0x000000100f007388 */ /* 0x0041e20000000800 */
[----:B------:R-:W-:Y:S05]  /*0560*/  BRA `(.L_x_3) ;  /* 0x0000000000087947 */ /* 0x000fea0003800000 */
.L_x_2:
[----:B------:R-:W-:-:S05]  /*0570*/  IMAD R15, R14, 0x1080, R9 ;  /* 0x000010800e0f7824 */ /* 0x000fca00078e0209 */
[----:B------:R2:W-:Y:S02]  /*0580*/  STS [R15], RZ ;  /* 0x000000ff0f007388 */ /* 0x0005e40000000800 */
.L_x_3:
[----:B------:R-:W-:Y:S05]  /*0590*/  BSYNC.RECONVERGENT B0 ;  /* 0x0000000000007941 */ /* 0x000fea0003800200 */
.L_x_1:
[C---:B0-2---:R-:W-:Y:S01]  /*05a0*/  IMAD R15, R13.reuse, 0x1080, R6 ;  /* 0x000010800d0f7824 */ /* 0x045fe200078e0206 */
[----:B------:R-:W-:Y:S01]  /*05b0*/  UIADD3 UR6, UPT, UPT, UR6, 0x1, URZ ;  /* 0x0000000106067890 */ /* 0x000fe2000fffe0ff */
[----:B------:R-:W-:Y:S01]  /*05c0*/  IMAD R13, R13, 0x1080, R12 ;  /* 0x000010800d0d7824 */ /* 0x000fe200078e020c */
[----:B------:R-:W-:Y:S02]  /*05d0*/  IADD3 R4, PT, PT, R4, 0x20, RZ ;  /* 0x0000002004047810 */ /* 0x000fe40007ffe0ff */
[----:B------:R-:W-:Y:S01]  /*05e0*/  LDS R19, [R15] ;  /* 0x000000000f137984 */ /* 0x000fe20000000800 */
[----:B------:R-:W-:Y:S01]  /*05f0*/  UISETP.NE.AND UP0, UPT, UR6, URZ, UPT ;  /* 0x000000ff0600728c */ /* 0x000fe2000bf05270 */
[----:B------:R-:W-:Y:S02]  /*0600*/  IADD3 R24, PT, PT, R24, 0x20, RZ ;  /* 0x0000002018187810 */ /* 0x000fe40007ffe0ff */
[----:B------:R-:W0:Y:S01]  /*0610*/  LDS R22, [R13] ;  /* 0x000000000d167984 */ /* 0x000e220000000800 */
[----:B------:R-:W-:-:S03]  /*0620*/  IADD3 R11, PT, PT, R11, 0x20, RZ ;  /* 0x000000200b0b7810 */ /* 0x000fc60007ffe0ff */
[----:B------:R-:W-:Y:S04]  /*0630*/  LDS R28, [R15+0x4] ;  /* 0x000004000f1c7984 */ /* 0x000fe80000000800 */
[----:B------:R-:W2:Y:S04]  /*0640*/  LDS R23, [R13+0x84] ;  /* 0x000084000d177984 */ /* 0x000ea80000000800 */
[----:B------:R-:W-:Y:S04]  /*0650*/  LDS R16, [R15+0x8] ;  /* 0x000008000f107984 */ /* 0x000fe80000000800 */
[----:B------:R-:W5:Y:S04]  /*0660*/  LDS R17, [R13+0x108] ;  /* 0x000108000d117984 */ /* 0x000f680000000800 */
[----:B------:R-:W-:Y:S04]  /*0670*/  LDS R20, [R15+0xc] ;  /* 0x00000c000f147984 */ /* 0x000fe80000000800 */
[----:B------:R-:W3:Y:S04]  /*0680*/  LDS R21, [R13+0x18c] ;  /* 0x00018c000d157984 */ /* 0x000ee80000000800 */
[----:B------:R-:W-:Y:S04]  /*0690*/  LDS R25, [R15+0x10] ;  /* 0x000010000f197984 */ /* 0x000fe80000000800 */
[----:B------:R-:W4:Y:S04]  /*06a0*/  LDS R26, [R13+0x210] ;  /* 0x000210000d1a7984 */ /* 0x000f280000000800 */
[----:B------:R-:W-:Y:S01]  /*06b0*/  LDS R27, [R13+0xffc] ;  /* 0x000ffc000d1b7984 */ /* 0x000fe20000000800 */
[----:B0-----:R-:W-:-:S03]  /*06c0*/  FFMA R19, R19, R22, R18 ;  /* 0x0000001613137223 */ /* 0x001fc60000000012 */
[----:B------:R-:W-:Y:S04]  /*06d0*/  LDS R18, [R15+0x14] ;  /* 0x000014000f127984 */ /* 0x000fe80000000800 */
[----:B------:R-:W-:Y:S01]  /*06e0*/  LDS R22, [R15+0x1c] ;  /* 0x00001c000f167984 */ /* 0x000fe20000000800 */
[----:B--2---:R-:W-:-:S03]  /*06f0*/  FFMA R23, R28, R23, R19 ;  /* 0x000000171c177223 */ /* 0x004fc60000000013 */
[----:B------:R-:W0:Y:S01]  /*0700*/  LDS R19, [R13+0x294] ;  /* 0x000294000d137984 */ /* 0x000e220000000800 */
[----:B-----5:R-:W-:-:S03]  /*0710*/  FFMA R23, R16, R17, R23 ;  /* 0x0000001110177223 */ /* 0x020fc60000000017 */
[----:B------:R-:W-:Y:S04]  /*0720*/  LDS R16, [R15+0x18] ;  /* 0x000018000f107984 */ /* 0x000fe80000000800 */
[----:B------:R-:W2:Y:S01]  /*0730*/  LDS R17, [R13+0x318] ;  /* 0x000318000d117984 */ /* 0x000ea20000000800 */
[----:B---3--:R-:W-:-:S03]  /*0740*/  FFMA R20, R20, R21, R23 ;  /* 0x0000001514147223 */ /* 0x008fc60000000017 */
[----:B------:R-:W3:Y:S04]  /*0750*/  LDS R23, [R13+0x39c] ;  /* 0x00039c000d177984 */ /* 0x000ee80000000800 */
[----:B------:R-:W-:Y:S01]  /*0760*/  LDS R21, [R13+0x420] ;  /* 0x000420000d157984 */ /* 0x000fe20000000800 */
[----:B----4-:R-:W-:-:S03]  /*0770*/  FFMA R25, R25, R26, R20 ;  /* 0x0000001a19197223 */ /* 0x010fc60000000014 */
[----:B------:R-:W4:Y:S04]  /*0780*/  LDS R20, [R15+0x20] ;  /* 0x000020000f147984 */ /* 0x000f280000000800 */
[----:B------:R-:W-:Y:S01]  /*0790*/  LDS R26, [R13+0x528] ;  /* 0x000528000d1a7984 */ /* 0x000fe20000000800 */
[----:B0-----:R-:W-:-:S03]  /*07a0*/  FFMA R25, R18, R19, R25 ;  /* 0x0000001312197223 */ /* 0x001fc60000000019 */
[----:B------:R-:W-:Y:S04]  /*07b0*/  LDS R18, [R15+0x24] ;  /* 0x000024000f127984 */ /* 0x000fe80000000800 */
[----:B------:R-:W0:Y:S01]  /*07c0*/  LDS R19, [R13+0x4a4] ;  /* 0x0004a4000d137984 */ /* 0x000e220000000800 */
[----:B--2---:R-:W-:-:S03]  /*07d0*/  FFMA R17, R16, R17, R25 ;  /* 0x0000001110117223 */ /* 0x004fc60000000019 */
[----:B------:R-:W2:Y:S01]  /*07e0*/  LDS R25, [R15+0x28] ;  /* 0x000028000f197984 */ /* 0x000ea20000000800 */
[----:B---3--:R-:W-:-:S03]  /*07f0*/  FFMA R23, R22, R23, R17 ;  /* 0x0000001716177223 */ /* 0x008fc60000000011 */
[----:B------:R-:W-:Y:S04]  /*0800*/  LDS R16, [R15+0x2c] ;  /* 0x00002c000f107984 */ /* 0x000fe80000000800 */
[----:B------:R-:W3:Y:S01]  /*0810*/  LDS R17, [R13+0x5ac] ;  /* 0x0005ac000d117984 */ /* 0x000ee20000000800 */
[----:B----4-:R-:W-:-:S03]  /*0820*/  FFMA R23, R20, R21, R23 ;  /* 0x0000001514177223 */ /* 0x010fc60000000017 */
[----:B------:R-:W-:Y:S04]  /*0830*/  LDS R20, [R15+0x30] ;  /* 0x000030000f147984 */ /* 0x000fe80000000800 */
[----:B------:R-:W4:Y:S04]  /*0840*/  LDS R21, [R13+0x630] ;  /* 0x000630000d157984 */ /* 0x000f280000000800 */
[----:B------:R-:W-:Y:S01]  /*0850*/  LDS R22, [R15+0x34] ;  /* 0x000034000f167984 */ /* 0x000fe20000000800 */
[----:B0-----:R-:W-:-:S03]  /*0860*/  FFMA R18, R18, R19, R23 ;  /* 0x0000001312127223 */ /* 0x001fc60000000017 */
[----:B------:R-:W0:Y:S04]  /*0870*/  LDS R23, [R13+0x6b4] ;  /* 0x0006b4000d177984 */ /* 0x000e280000000800 */
[----:B------:R-:W-:Y:S01]  /*0880*/  LDS R19, [R13+0x738] ;  /* 0x000738000d137984 */ /* 0x000fe20000000800 */
[----:B--2---:R-:W-:-:S03]  /*0890*/  FFMA R25, R25, R26, R18 ;  /* 0x0000001a19197223 */ /* 0x004fc60000000012 */
[----:B------:R-:W2:Y:S04]  /*08a0*/  LDS R18, [R15+0x38] ;  /* 0x000038000f127984 */ /* 0x000ea80000000800 */
[----:B------:R-:W-:Y:S01]  /*08b0*/  LDS R26, [R13+0xf78] ;  /* 0x000f78000d1a7984 */ /* 0x000fe20000000800 */
[----:B---3--:R-:W-:-:S03]  /*08c0*/  FFMA R25, R16, R17, R25 ;  /* 0x0000001110197223 */ /* 0x008fc60000000019 */
[----:B------:R-:W-:Y:S04]  /*08d0*/  LDS R16, [R15+0x3c] ;  /* 0x00003c000f107984 */ /* 0x000fe80000000800 */
[----:B------:R-:W3:Y:S01]  /*08e0*/  LDS R17, [R13+0x7bc] ;  /* 0x0007bc000d117984 */ /* 0x000ee20000000800 */
[----:B----4-:R-:W-:-:S03]  /*08f0*/  FFMA R25, R20, R21, R25 ;  /* 0x0000001514197223 */ /* 0x010fc60000000019 */
[----:B------:R-:W-:Y:S04]  /*0900*/  LDS R20, [R15+0x40] ;  /* 0x000040000f147984 */ /* 0x000fe80000000800 */
[----:B------:R-:W4:Y:S01]  /*0910*/  LDS R21, [R13+0x840] ;  /* 0x000840000d157984 */ /* 0x000f220000000800 */
[----:B0-----:R-:W-:-:S03]  /*0920*/  FFMA R25, R22, R23, R25 ;  /* 0x0000001716197223 */ /* 0x001fc60000000019 */
[----:B------:R-:W-:Y:S04]  /*0930*/  LDS R22, [R15+0x44] ;  /* 0x000044000f167984 */ /* 0x000fe80000000800 */
[----:B------:R-:W0:Y:S01]  /*0940*/  LDS R23, [R13+0x8c4] ;  /* 0x0008c4000d177984 */ /* 0x000e220000000800 */
[----:B--2---:R-:W-:-:S03]  /*0950*/  FFMA R25, R18, R19, R25 ;  /* 0x0000001312197223 */ /* 0x004fc60000000019 */
[----:B------:R-:W-:Y:S04]  /*0960*/  LDS R18, [R15+0x48] ;  /* 0x000048000f127984 */ /* 0x000fe80000000800 */
[----:B------:R-:W2:Y:S01]  /*0970*/  LDS R19, [R13+0x948] ;  /* 0x000948000d137984 */ /* 0x000ea20000000800 */
        /* <DEDUP_REMOVED lines=34> */
[----:B------:R-:W2:Y:S04]  /*0ba0*/  LDS R19, [R15+0x78] ;  /* 0x000078000f137984 */ /* 0x000ea80000000800 */
[----:B------:R-:W5:Y:S01]  /*0bb0*/  LDS R18, [R15+0x7c] ;  /* 0x00007c000f127984 */ /* 0x000f620000000800 */
[----:B---3--:R-:W-:Y:S01]  /*0bc0*/  FFMA R17, R16, R17, R25 ;  /* 0x0000001110117223 */ /* 0x008fe20000000019 */
[----:B-1----:R-:W-:-:S04]  /*0bd0*/  MOV R16, R10 ;  /* 0x0000000a00107202 */ /* 0x002fc80000000f00 */
[----:B------:R-:W-:Y:S01]  /*0be0*/  LEA R7, R16, R7, 0x5 ;  /* 0x0000000710077211 */ /* 0x000fe200078e28ff */
[----:B----4-:R-:W-:-:S04]  /*0bf0*/  FFMA R17, R20, R21, R17 ;  /* 0x0000001514117223 */ /* 0x010fc80000000011 */
[----:B0-----:R-:W-:-:S04]  /*0c00*/  FFMA R22, R22, R23, R17 ;  /* 0x0000001716167223 */ /* 0x001fc80000000011 */
[----:B--2---:R-:W-:-:S04]  /*0c10*/  FFMA R19, R19, R26, R22 ;  /* 0x0000001a13137223 */ /* 0x004fc80000000016 */
[----:B-----5:R-:W-:Y:S01]  /*0c20*/  FFMA R18, R18, R27, R19 ;  /* 0x0000001b12127223 */ /* 0x020fe20000000013 */
[----:B------:R-:W-:Y:S06]  /*0c30*/  BAR.SYNC.DEFER_BLOCKING 0x0 ;  /* 0x0000000000007b1d */ /* 0x000fec0000010000 */
[----:B------:R-:W-:Y:S05]  /*0c40*/  BRA.U UP0, `(.L_x_4) ;  /* 0xfffffff500e47547 */ /* 0x000fea000b83ffff */
.L_x_0:
[----:B------:R-:W1:Y:S01]  /*0c50*/  LDCU UR7, c[0x0][0x380] ;  /* 0x00007000ff0777ac */ /* 0x000e620008000800 */
[----:B------:R-:W-:-:S04]  /*0c60*/  ISETP.GE.U32.AND P0, PT, R5, R16, PT ;  /* 0x000000100500720c */ /* 0x000fc80003f06070 */
[----:B-1----:R-:W-:-:S13]  /*0c70*/  ISETP.GE.U32.OR P0, PT, R0, UR7, P0 ;  /* 0x0000000700007c0c */ /* 0x002fda0008706470 */
[----:B------:R-:W-:Y:S05]  /*0c80*/  @P0 EXIT ;  /* 0x000000000000094d */ /* 0x000fea0003800000 */
[----:B0-----:R-:W0:Y:S01]  /*0c90*/  LDC.64 R2, c[0x0][0x3a8] ;  /* 0x0000ea00ff027b82 */ /* 0x001e220000000a00 */
[----:B------:R-:W-:Y:S01]  /*0ca0*/  IMAD R5, R0, R16, R5 ;  /* 0x0000001000057224 */ /* 0x000fe200078e0205 */
[----:B------:R-:W1:Y:S01]  /*0cb0*/  LDCU UR4, c[0x0][0x3a0] ;  /* 0x00007400ff0477ac */ /* 0x000e620008000800 */
[----:B------:R-:W2:Y:S02]  /*0cc0*/  LDCU UR5, c[0x0][0x38c] ;  /* 0x00007180ff0577ac */ /* 0x000ea40008000800 */
[----:B0-----:R-:W-:-:S05]  /*0cd0*/  IMAD.WIDE.U32 R2, R5, 0x4, R2 ;  /* 0x0000000405027825 */ /* 0x001fca00078e0002 */
[----:B------:R-:W1:Y:S02]  /*0ce0*/  LDG.E R0, desc[UR8][R2.64] ;  /* 0x0000000802007981 */ /* 0x000e64000c1e1900 */
[----:B-1----:R-:W-:-:S04]  /*0cf0*/  FMUL R5, R0, UR4 ;  /* 0x0000000400057c20 */ /* 0x002fc80008400000 */
[----:B--2---:R-:W-:-:S05]  /*0d00*/  FFMA R5, R18, UR5, R5 ;  /* 0x0000000512057c23 */ /* 0x004fca0008000005 */
[----:B------:R-:W-:Y:S01]  /*0d10*/  STG.E desc[UR8][R2.64], R5 ;  /* 0x0000000502007986 */ /* 0x000fe2000c101908 */
[----:B------:R-:W-:Y:S05]  /*0d20*/  EXIT ;  /* 0x000000000000794d */ /* 0x000fea0003800000 */
.L_x_5:
[----:B------:R-:W-:-:S00]  /*0d30*/  BRA `(.L_x_5) ;  /* 0xfffffffc00fc7947 */ /* 0x000fc0000383ffff */
[----:B------:R-:W-:-:S00]  /*0d40*/  NOP ;  /* 0x0000000000007918 */ /* 0x000fc00000000000 */
        /* <DEDUP_REMOVED lines=11> */
.L_x_6:


//--------------------- .nv.shared._Z13double_bufferiiifPKfS0_fPf --------------------------
	.section	.nv.shared._Z13double_bufferiiifPKfS0_fPf,"aw",@nobits
	.sectionflags	@""
	.align	4
.nv.shared._Z13double_bufferiiifPKfS0_fPf:
	.zero		17920


//--------------------- .nv.shared.reserved.0     --------------------------
	.section	.nv.shared.reserved.0,"aw",@nobits
	.weak		__nv_reservedSMEM_offset_0_alias
	.size		__nv_reservedSMEM_offset_0_alias, 0, 64
	.other		__nv_reservedSMEM_offset_0_alias,@"STO_CUDA_RESERVED_SHARED STV_DEFAULT"
__nv_reservedSMEM_offset_0_alias:
	.zero		0
	.zero		64


//--------------------- .nv.constant0._Z13double_bufferiiifPKfS0_fPf --------------------------
	.section	.nv.constant0._Z13double_bufferiiifPKfS0_fPf,"a",@progbits
	.sectionflags	@""
	.align	4
.nv.constant0._Z13double_bufferiiifPKfS0_fPf:
	.zero		944


//--------------------- SYMBOLS --------------------------

	.type		.nv.reservedSmem.offset0,@object
	.size		.nv.reservedSmem.offset0,0x4
	.type		.nv.reservedSmem.cap,@object
	.size		.nv.reservedSmem.cap,0x4
